//
// Generated by NVIDIA NVVM Compiler
//
// Compiler Build ID: CL-36424714
// Cuda compilation tools, release 13.0, V13.0.88
// Based on NVVM 20.0.0
//

.version 9.0
.target sm_100
.address_size 64

	// .globl	_Z3sumPiS_S_i

.visible .entry _Z3sumPiS_S_i(
	.param .u64 .ptr .align 1 _Z3sumPiS_S_i_param_0,
	.param .u64 .ptr .align 1 _Z3sumPiS_S_i_param_1,
	.param .u64 .ptr .align 1 _Z3sumPiS_S_i_param_2,
	.param .u32 _Z3sumPiS_S_i_param_3
)
{
	.reg .pred 	%p<2>;
	.reg .b32 	%r<6>;
	.reg .b64 	%rd<11>;

	ld.param.u64 	%rd1, [_Z3sumPiS_S_i_param_0];
	ld.param.u64 	%rd2, [_Z3sumPiS_S_i_param_1];
	ld.param.u64 	%rd3, [_Z3sumPiS_S_i_param_2];
	ld.param.u32 	%r2, [_Z3sumPiS_S_i_param_3];
	mov.u32 	%r1, %tid.x;
	setp.ge.s32 	%p1, %r1, %r2;
	@%p1 bra 	$L__BB0_2;
	cvta.to.global.u64 	%rd4, %rd1;
	cvta.to.global.u64 	%rd5, %rd2;
	cvta.to.global.u64 	%rd6, %rd3;
	mul.wide.u32 	%rd7, %r1, 4;
	add.s64 	%rd8, %rd4, %rd7;
	ld.global.u32 	%r3, [%rd8];
	add.s64 	%rd9, %rd5, %rd7;
	ld.global.u32 	%r4, [%rd9];
	add.s32 	%r5, %r4, %r3;
	add.s64 	%rd10, %rd6, %rd7;
	st.global.u32 	[%rd10], %r5;
$L__BB0_2:
	ret;

}


// ===== COMPILED SASS (sm_100) =====

	.target	sm_100

	.elftype	@"ET_EXEC"


//--------------------- .note.nv.tkinfo           --------------------------
	.section	.note.nv.tkinfo,"",@"SHT_NOTE"
	.sectionflags	@"SHF_NOTE_NV_TKINFO"
	.tkinfo
        /*0018*/ 	.word	0x00000002
        /*0030*/ 	.string	""
        /*0030*/ 	.string	"ptxas"
        /*0030*/ 	.string	"Cuda compilation tools, release 13.0, V13.0.88"
        /*0030*/ 	.string	"Build cuda_13.0.r13.0/compiler.36424714_0"
        /*0030*/ 	.string	"-arch sm_100 -m 64 "



//--------------------- .note.nv.cuinfo           --------------------------
	.section	.note.nv.cuinfo,"",@"SHT_NOTE"
	.sectionflags	@"SHF_NOTE_NV_CUINFO"
        /*0018*/ 	.short	0x0002
        /*001a*/ 	.short	0x0064
        /*001c*/ 	.short	0x0082
	.zero		2


//--------------------- .nv.info                  --------------------------
	.section	.nv.info,"",@"SHT_CUDA_INFO"
	.align	4


	//----- nvinfo : EIATTR_REGCOUNT
	.align		4
        /*0000*/ 	.byte	0x04, 0x2f
        /*0002*/ 	.short	(.L_1 - .L_0)
	.align		4
.L_0:
        /*0004*/ 	.word	index@(_Z3sumPiS_S_i)
        /*0008*/ 	.word	0x0000000c


	//----- nvinfo : EIATTR_FRAME_SIZE
	.align		4
.L_1:
        /*000c*/ 	.byte	0x04, 0x11
        /*000e*/ 	.short	(.L_3 - .L_2)
	.align		4
.L_2:
        /*0010*/ 	.word	index@(_Z3sumPiS_S_i)
        /*0014*/ 	.word	0x00000000


	//----- nvinfo : EIATTR_MIN_STACK_SIZE
	.align		4
.L_3:
        /*0018*/ 	.byte	0x04, 0x12
        /*001a*/ 	.short	(.L_5 - .L_4)
	.align		4
.L_4:
        /*001c*/ 	.word	index@(_Z3sumPiS_S_i)
        /*0020*/ 	.word	0x00000000
.L_5:


//--------------------- .nv.compat                --------------------------
	.section	.nv.compat,"",@"SHT_CUDA_COMPAT_INFO"
	.align	4
        /*0000*/ 	.byte	0x02, 0x09, 0x00, 0x00, 0x02, 0x02, 0x01, 0x00, 0x02, 0x05, 0x05, 0x00, 0x03, 0x07, 0x01, 0x01
        /*0010*/ 	.byte	0x02, 0x03, 0x00, 0x00, 0x02, 0x06, 0x01, 0x00, 0x04, 0x0b, 0x08, 0x00, 0x09, 0x00, 0x00, 0x00
        /*0020*/ 	.byte	0x00, 0x00, 0x00, 0x00


//--------------------- .nv.info._Z3sumPiS_S_i    --------------------------
	.section	.nv.info._Z3sumPiS_S_i,"",@"SHT_CUDA_INFO"
	.sectionflags	@""
	.align	4


	//----- nvinfo : EIATTR_CUDA_API_VERSION
	.align		4
        /*0000*/ 	.byte	0x04, 0x37
        /*0002*/ 	.short	(.L_7 - .L_6)
.L_6:
        /*0004*/ 	.word	0x00000082


	//----- nvinfo : EIATTR_KPARAM_INFO
	.align		4
.L_7:
        /*0008*/ 	.byte	0x04, 0x17
        /*000a*/ 	.short	(.L_9 - .L_8)
.L_8:
        /*000c*/ 	.word	0x00000000
        /*0010*/ 	.short	0x0003
        /*0012*/ 	.short	0x0018
        /*0014*/ 	.byte	0x00, 0xf0, 0x11, 0x00


	//----- nvinfo : EIATTR_KPARAM_INFO
	.align		4
.L_9:
        /*0018*/ 	.byte	0x04, 0x17
        /*001a*/ 	.short	(.L_11 - .L_10)
.L_10:
        /*001c*/ 	.word	0x00000000
        /*0020*/ 	.short	0x0002
        /*0022*/ 	.short	0x0010
        /*0024*/ 	.byte	0x00, 0xf5, 0x21, 0x00


	//----- nvinfo : EIATTR_KPARAM_INFO
	.align		4
.L_11:
        /*0028*/ 	.byte	0x04, 0x17
        /*002a*/ 	.short	(.L_13 - .L_12)
.L_12:
        /*002c*/ 	.word	0x00000000
        /*0030*/ 	.short	0x0001
        /*0032*/ 	.short	0x0008
        /*0034*/ 	.byte	0x00, 0xf5, 0x21, 0x00


	//----- nvinfo : EIATTR_KPARAM_INFO
	.align		4
.L_13:
        /*0038*/ 	.byte	0x04, 0x17
        /*003a*/ 	.short	(.L_15 - .L_14)
.L_14:
        /*003c*/ 	.word	0x00000000
        /*0040*/ 	.short	0x0000
        /*0042*/ 	.short	0x0000
        /*0044*/ 	.byte	0x00, 0xf5, 0x21, 0x00


	//----- nvinfo : EIATTR_SPARSE_MMA_MASK
	.align		4
.L_15:
        /*0048*/ 	.byte	0x03, 0x50
        /*004a*/ 	.short	0x0000


	//----- nvinfo : EIATTR_MAXREG_COUNT
	.align		4
        /*004c*/ 	.byte	0x03, 0x1b
        /*004e*/ 	.short	0x00ff


	//----- nvinfo : EIATTR_MERCURY_ISA_VERSION
	.align		4
        /*0050*/ 	.byte	0x03, 0x5f
        /*0052*/ 	.short	0x0101


	//----- nvinfo : EIATTR_VRC_CTA_INIT_COUNT
	.align		4
        /*0054*/ 	.byte	0x02, 0x4a
	.zero		1
	.zero		1


	//----- nvinfo : EIATTR_EXIT_INSTR_OFFSETS
	.align		4
        /*0058*/ 	.byte	0x04, 0x1c
        /*005a*/ 	.short	(.L_17 - .L_16)


	//   ....[0]....
.L_16:
        /*005c*/ 	.word	0x00000040


	//   ....[1]....
        /*0060*/ 	.word	0x00000100


	//----- nvinfo : EIATTR_CBANK_PARAM_SIZE
	.align		4
.L_17:
        /*0064*/ 	.byte	0x03, 0x19
        /*0066*/ 	.short	0x001c


	//----- nvinfo : EIATTR_PARAM_CBANK
	.align		4
        /*0068*/ 	.byte	0x04, 0x0a
        /*006a*/ 	.short	(.L_19 - .L_18)
	.align		4
.L_18:
        /*006c*/ 	.word	index@(.nv.constant0._Z3sumPiS_S_i)
        /*0070*/ 	.short	0x0380
        /*0072*/ 	.short	0x001c


	//----- nvinfo : EIATTR_SW_WAR
	.align		4
.L_19:
        /*0074*/ 	.byte	0x04, 0x36
        /*0076*/ 	.short	(.L_21 - .L_20)
.L_20:
        /*0078*/ 	.word	0x00000008
.L_21:


//--------------------- .nv.callgraph             --------------------------
	.section	.nv.callgraph,"",@"SHT_CUDA_CALLGRAPH"
	.align	4
	.sectionentsize	8
	.align		4
        /*0000*/ 	.word	0x00000000
	.align		4
        /*0004*/ 	.word	0xffffffff
	.align		4
        /*0008*/ 	.word	0x00000000
	.align		4
        /*000c*/ 	.word	0xfffffffe
	.align		4
        /*0010*/ 	.word	0x00000000
	.align		4
        /*0014*/ 	.word	0xfffffffd
	.align		4
        /*0018*/ 	.word	0x00000000
	.align		4
        /*001c*/ 	.word	0xfffffffc


//--------------------- .text._Z3sumPiS_S_i       --------------------------
	.section	.text._Z3sumPiS_S_i,"ax",@progbits
	.align	128
        .global         _Z3sumPiS_S_i
        .type           _Z3sumPiS_S_i,@function
        .size           _Z3sumPiS_S_i,(.L_x_1 - _Z3sumPiS_S_i)
        .other          _Z3sumPiS_S_i,@"STO_CUDA_ENTRY STV_DEFAULT"
_Z3sumPiS_S_i:
.text._Z3sumPiS_S_i:
[----:B------:R-:W-:Y:S01]  /*0000*/  LDC R1, c[0x0][0x37c] ;  /* 0x0000df00ff017b82 */ /* 0x000fe20000000800 */
[----:B------:R-:W0:Y:S01]  /*0010*/  S2R R9, SR_TID.X ;  /* 0x0000000000097919 */ /* 0x000e220000002100 */
[----:B------:R-:W0:Y:S02]  /*0020*/  LDCU UR4, c[0x0][0x398] ;  /* 0x00007300ff0477ac */ /* 0x000e240008000800 */
[----:B0-----:R-:W-:-:S13]  /*0030*/  ISETP.GE.AND P0, PT, R9, UR4, PT ;  /* 0x0000000409007c0c */ /* 0x001fda000bf06270 */
[----:B------:R-:W-:Y:S05]  /*0040*/  @P0 EXIT ;  /* 0x000000000000094d */ /* 0x000fea0003800000 */
[----:B------:R-:W0:Y:S01]  /*0050*/  LDC.64 R2, c[0x0][0x380] ;  /* 0x0000e000ff027b82 */ /* 0x000e220000000a00 */
[----:B------:R-:W1:Y:S07]  /*0060*/  LDCU.64 UR4, c[0x0][0x358] ;  /* 0x00006b00ff0477ac */ /* 0x000e6e0008000a00 */
[----:B------:R-:W2:Y:S08]  /*0070*/  LDC.64 R4, c[0x0][0x388] ;  /* 0x0000e200ff047b82 */ /* 0x000eb00000000a00 */
[----:B------:R-:W3:Y:S01]  /*0080*/  LDC.64 R6, c[0x0][0x390] ;  /* 0x0000e400ff067b82 */ /* 0x000ee20000000a00 */
[----:B0-----:R-:W-:-:S06]  /*0090*/  IMAD.WIDE.U32 R2, R9, 0x4, R2 ;  /* 0x0000000409027825 */ /* 0x001fcc00078e0002 */
[----:B-1----:R-:W4:Y:S01]  /*00a0*/  LDG.E R2, desc[UR4][R2.64] ;  /* 0x0000000402027981 */ /* 0x002f22000c1e1900 */
[----:B--2---:R-:W-:-:S06]  /*00b0*/  IMAD.WIDE.U32 R4, R9, 0x4, R4 ;  /* 0x0000000409047825 */ /* 0x004fcc00078e0004 */
[----:B------:R-:W4:Y:S01]  /*00c0*/  LDG.E R5, desc[UR4][R4.64] ;  /* 0x0000000404057981 */ /* 0x000f22000c1e1900 */
[----:B---3--:R-:W-:Y:S01]  /*00d0*/  IMAD.WIDE.U32 R6, R9, 0x4, R6 ;  /* 0x0000000409067825 */ /* 0x008fe200078e0006 */
[----:B----4-:R-:W-:-:S05]  /*00e0*/  IADD3 R9, PT, PT, R2, R5, RZ ;  /* 0x0000000502097210 */ /* 0x010fca0007ffe0ff */
[----:B------:R-:W-:Y:S01]  /*00f0*/  STG.E desc[UR4][R6.64], R9 ;  /* 0x0000000906007986 */ /* 0x000fe2000c101904 */
[----:B------:R-:W-:Y:S05]  /*0100*/  EXIT ;  /* 0x000000000000794d */ /* 0x000fea0003800000 */
.L_x_0:
[----:B------:R-:W-:-:S00]  /*0110*/  BRA `(.L_x_0) ;  /* 0xfffffffc00fc7947 */ /* 0x000fc0000383ffff */
[----:B------:R-:W-:-:S00]  /*0120*/  NOP ;  /* 0x0000000000007918 */ /* 0x000fc00000000000 */
        /* <DEDUP_REMOVED lines=13> */
.L_x_1:


//--------------------- .nv.shared.reserved.0     --------------------------
	.section	.nv.shared.reserved.0,"aw",@nobits
	.weak		__nv_reservedSMEM_offset_0_alias
	.size		__nv_reservedSMEM_offset_0_alias, 0, 64
	.other		__nv_reservedSMEM_offset_0_alias,@"STO_CUDA_RESERVED_SHARED STV_DEFAULT"
__nv_reservedSMEM_offset_0_alias:
	.zero		0
	.zero		64


//--------------------- .nv.constant0._Z3sumPiS_S_i --------------------------
	.section	.nv.constant0._Z3sumPiS_S_i,"a",@progbits
	.sectionflags	@""
	.align	4
.nv.constant0._Z3sumPiS_S_i:
	.zero		924


//--------------------- SYMBOLS --------------------------

	.type		.nv.reservedSmem.offset0,@object
	.size		.nv.reservedSmem.offset0,0x4
